//
// Generated by NVIDIA NVVM Compiler
//
// Compiler Build ID: CL-36424714
// Cuda compilation tools, release 13.0, V13.0.88
// Based on NVVM 20.0.0
//

.version 9.0
.target sm_100
.address_size 64

	// .globl	_Z15MatrixMulKernelPdPKdS1_iiiii

.visible .entry _Z15MatrixMulKernelPdPKdS1_iiiii(
	.param .u64 .ptr .align 1 _Z15MatrixMulKernelPdPKdS1_iiiii_param_0,
	.param .u64 .ptr .align 1 _Z15MatrixMulKernelPdPKdS1_iiiii_param_1,
	.param .u64 .ptr .align 1 _Z15MatrixMulKernelPdPKdS1_iiiii_param_2,
	.param .u32 _Z15MatrixMulKernelPdPKdS1_iiiii_param_3,
	.param .u32 _Z15MatrixMulKernelPdPKdS1_iiiii_param_4,
	.param .u32 _Z15MatrixMulKernelPdPKdS1_iiiii_param_5,
	.param .u32 _Z15MatrixMulKernelPdPKdS1_iiiii_param_6,
	.param .u32 _Z15MatrixMulKernelPdPKdS1_iiiii_param_7
)
{
	.reg .pred 	%p<13>;
	.reg .b32 	%r<42>;
	.reg .b64 	%rd<53>;
	.reg .b64 	%fd<68>;

	ld.param.u64 	%rd6, [_Z15MatrixMulKernelPdPKdS1_iiiii_param_0];
	ld.param.u64 	%rd7, [_Z15MatrixMulKernelPdPKdS1_iiiii_param_1];
	ld.param.u64 	%rd8, [_Z15MatrixMulKernelPdPKdS1_iiiii_param_2];
	ld.param.u32 	%r18, [_Z15MatrixMulKernelPdPKdS1_iiiii_param_3];
	ld.param.u32 	%r21, [_Z15MatrixMulKernelPdPKdS1_iiiii_param_4];
	ld.param.u32 	%r19, [_Z15MatrixMulKernelPdPKdS1_iiiii_param_5];
	ld.param.u32 	%r20, [_Z15MatrixMulKernelPdPKdS1_iiiii_param_7];
	cvta.to.global.u64 	%rd1, %rd8;
	cvta.to.global.u64 	%rd2, %rd7;
	mov.u32 	%r22, %ctaid.y;
	mov.u32 	%r23, %ntid.y;
	mov.u32 	%r24, %tid.y;
	mad.lo.s32 	%r1, %r22, %r23, %r24;
	mov.u32 	%r25, %ctaid.x;
	mov.u32 	%r26, %ntid.x;
	mov.u32 	%r27, %tid.x;
	mad.lo.s32 	%r2, %r25, %r26, %r27;
	setp.ge.s32 	%p1, %r1, %r21;
	setp.ge.s32 	%p2, %r2, %r19;
	or.pred  	%p3, %p1, %p2;
	@%p3 bra 	$L__BB0_14;
	setp.lt.s32 	%p4, %r18, 1;
	mov.f64 	%fd67, 0d0000000000000000;
	@%p4 bra 	$L__BB0_13;
	mul.lo.s32 	%r3, %r18, %r1;
	and.b32  	%r4, %r18, 7;
	setp.lt.u32 	%p5, %r18, 8;
	mov.f64 	%fd67, 0d0000000000000000;
	mov.b32 	%r40, 0;
	@%p5 bra 	$L__BB0_5;
	and.b32  	%r40, %r18, 2147483640;
	neg.s32 	%r38, %r40;
	shl.b32 	%r7, %r19, 3;
	mul.wide.u32 	%rd9, %r3, 8;
	add.s64 	%rd10, %rd9, %rd2;
	add.s64 	%rd52, %rd10, 32;
	mov.f64 	%fd67, 0d0000000000000000;
	mul.wide.s32 	%rd13, %r19, 8;
	mov.u32 	%r37, %r2;
$L__BB0_4:
	.pragma "nounroll";
	ld.global.f64 	%fd17, [%rd52+-32];
	mul.wide.s32 	%rd11, %r37, 8;
	add.s64 	%rd12, %rd1, %rd11;
	ld.global.f64 	%fd18, [%rd12];
	fma.rn.f64 	%fd19, %fd17, %fd18, %fd67;
	ld.global.f64 	%fd20, [%rd52+-24];
	add.s64 	%rd14, %rd12, %rd13;
	ld.global.f64 	%fd21, [%rd14];
	fma.rn.f64 	%fd22, %fd20, %fd21, %fd19;
	ld.global.f64 	%fd23, [%rd52+-16];
	add.s64 	%rd15, %rd14, %rd13;
	ld.global.f64 	%fd24, [%rd15];
	fma.rn.f64 	%fd25, %fd23, %fd24, %fd22;
	ld.global.f64 	%fd26, [%rd52+-8];
	add.s64 	%rd16, %rd15, %rd13;
	ld.global.f64 	%fd27, [%rd16];
	fma.rn.f64 	%fd28, %fd26, %fd27, %fd25;
	ld.global.f64 	%fd29, [%rd52];
	add.s64 	%rd17, %rd16, %rd13;
	ld.global.f64 	%fd30, [%rd17];
	fma.rn.f64 	%fd31, %fd29, %fd30, %fd28;
	ld.global.f64 	%fd32, [%rd52+8];
	add.s64 	%rd18, %rd17, %rd13;
	ld.global.f64 	%fd33, [%rd18];
	fma.rn.f64 	%fd34, %fd32, %fd33, %fd31;
	ld.global.f64 	%fd35, [%rd52+16];
	add.s64 	%rd19, %rd18, %rd13;
	ld.global.f64 	%fd36, [%rd19];
	fma.rn.f64 	%fd37, %fd35, %fd36, %fd34;
	ld.global.f64 	%fd38, [%rd52+24];
	add.s64 	%rd20, %rd19, %rd13;
	ld.global.f64 	%fd39, [%rd20];
	fma.rn.f64 	%fd67, %fd38, %fd39, %fd37;
	add.s32 	%r38, %r38, 8;
	add.s32 	%r37, %r37, %r7;
	add.s64 	%rd52, %rd52, 64;
	setp.ne.s32 	%p6, %r38, 0;
	@%p6 bra 	$L__BB0_4;
$L__BB0_5:
	setp.eq.s32 	%p7, %r4, 0;
	@%p7 bra 	$L__BB0_13;
	and.b32  	%r13, %r18, 3;
	setp.lt.u32 	%p8, %r4, 4;
	@%p8 bra 	$L__BB0_8;
	add.s32 	%r29, %r40, %r3;
	mul.wide.u32 	%rd21, %r29, 8;
	add.s64 	%rd22, %rd2, %rd21;
	ld.global.f64 	%fd41, [%rd22];
	mad.lo.s32 	%r30, %r40, %r19, %r2;
	mul.wide.s32 	%rd23, %r30, 8;
	add.s64 	%rd24, %rd1, %rd23;
	ld.global.f64 	%fd42, [%rd24];
	fma.rn.f64 	%fd43, %fd41, %fd42, %fd67;
	cvt.u64.u32 	%rd25, %r3;
	cvt.u64.u32 	%rd26, %r40;
	add.s64 	%rd27, %rd26, %rd25;
	shl.b64 	%rd28, %rd27, 3;
	add.s64 	%rd29, %rd2, %rd28;
	ld.global.f64 	%fd44, [%rd29+8];
	mul.wide.s32 	%rd30, %r19, 8;
	add.s64 	%rd31, %rd24, %rd30;
	ld.global.f64 	%fd45, [%rd31];
	fma.rn.f64 	%fd46, %fd44, %fd45, %fd43;
	ld.global.f64 	%fd47, [%rd29+16];
	add.s64 	%rd32, %rd31, %rd30;
	ld.global.f64 	%fd48, [%rd32];
	fma.rn.f64 	%fd49, %fd47, %fd48, %fd46;
	ld.global.f64 	%fd50, [%rd29+24];
	add.s64 	%rd33, %rd32, %rd30;
	ld.global.f64 	%fd51, [%rd33];
	fma.rn.f64 	%fd67, %fd50, %fd51, %fd49;
	add.s32 	%r40, %r40, 4;
$L__BB0_8:
	setp.eq.s32 	%p9, %r13, 0;
	@%p9 bra 	$L__BB0_13;
	setp.eq.s32 	%p10, %r13, 1;
	@%p10 bra 	$L__BB0_11;
	add.s32 	%r31, %r40, %r3;
	mul.wide.u32 	%rd34, %r31, 8;
	add.s64 	%rd35, %rd2, %rd34;
	ld.global.f64 	%fd53, [%rd35];
	mad.lo.s32 	%r32, %r40, %r19, %r2;
	mul.wide.s32 	%rd36, %r32, 8;
	add.s64 	%rd37, %rd1, %rd36;
	ld.global.f64 	%fd54, [%rd37];
	fma.rn.f64 	%fd55, %fd53, %fd54, %fd67;
	cvt.u64.u32 	%rd38, %r3;
	cvt.u64.u32 	%rd39, %r40;
	add.s64 	%rd40, %rd39, %rd38;
	shl.b64 	%rd41, %rd40, 3;
	add.s64 	%rd42, %rd2, %rd41;
	ld.global.f64 	%fd56, [%rd42+8];
	mul.wide.s32 	%rd43, %r19, 8;
	add.s64 	%rd44, %rd37, %rd43;
	ld.global.f64 	%fd57, [%rd44];
	fma.rn.f64 	%fd67, %fd56, %fd57, %fd55;
	add.s32 	%r40, %r40, 2;
$L__BB0_11:
	and.b32  	%r33, %r18, 1;
	setp.eq.b32 	%p11, %r33, 1;
	not.pred 	%p12, %p11;
	@%p12 bra 	$L__BB0_13;
	add.s32 	%r34, %r40, %r3;
	mul.wide.u32 	%rd45, %r34, 8;
	add.s64 	%rd46, %rd2, %rd45;
	ld.global.f64 	%fd58, [%rd46];
	mad.lo.s32 	%r35, %r40, %r19, %r2;
	mul.wide.s32 	%rd47, %r35, 8;
	add.s64 	%rd48, %rd1, %rd47;
	ld.global.f64 	%fd59, [%rd48];
	fma.rn.f64 	%fd67, %fd58, %fd59, %fd67;
$L__BB0_13:
	mad.lo.s32 	%r36, %r20, %r2, %r1;
	cvta.to.global.u64 	%rd49, %rd6;
	mul.wide.s32 	%rd50, %r36, 8;
	add.s64 	%rd51, %rd49, %rd50;
	st.global.f64 	[%rd51], %fd67;
$L__BB0_14:
	ret;

}


// ===== COMPILED SASS (sm_100) =====

	.target	sm_100

	.elftype	@"ET_EXEC"


//--------------------- .note.nv.tkinfo           --------------------------
	.section	.note.nv.tkinfo,"",@"SHT_NOTE"
	.sectionflags	@"SHF_NOTE_NV_TKINFO"
	.tkinfo
        /*0018*/ 	.word	0x00000002
        /*0030*/ 	.string	""
        /*0030*/ 	.string	"ptxas"
        /*0030*/ 	.string	"Cuda compilation tools, release 13.0, V13.0.88"
        /*0030*/ 	.string	"Build cuda_13.0.r13.0/compiler.36424714_0"
        /*0030*/ 	.string	"-arch sm_100 -m 64 "



//--------------------- .note.nv.cuinfo           --------------------------
	.section	.note.nv.cuinfo,"",@"SHT_NOTE"
	.sectionflags	@"SHF_NOTE_NV_CUINFO"
        /*0018*/ 	.short	0x0002
        /*001a*/ 	.short	0x0064
        /*001c*/ 	.short	0x0082
	.zero		2


//--------------------- .nv.info                  --------------------------
	.section	.nv.info,"",@"SHT_CUDA_INFO"
	.align	4


	//----- nvinfo : EIATTR_REGCOUNT
	.align		4
        /*0000*/ 	.byte	0x04, 0x2f
        /*0002*/ 	.short	(.L_1 - .L_0)
	.align		4
.L_0:
        /*0004*/ 	.word	index@(_Z15MatrixMulKernelPdPKdS1_iiiii)
        /*0008*/ 	.word	0x00000020


	//----- nvinfo : EIATTR_FRAME_SIZE
	.align		4
.L_1:
        /*000c*/ 	.byte	0x04, 0x11
        /*000e*/ 	.short	(.L_3 - .L_2)
	.align		4
.L_2:
        /*0010*/ 	.word	index@(_Z15MatrixMulKernelPdPKdS1_iiiii)
        /*0014*/ 	.word	0x00000000


	//----- nvinfo : EIATTR_MIN_STACK_SIZE
	.align		4
.L_3:
        /*0018*/ 	.byte	0x04, 0x12
        /*001a*/ 	.short	(.L_5 - .L_4)
	.align		4
.L_4:
        /*001c*/ 	.word	index@(_Z15MatrixMulKernelPdPKdS1_iiiii)
        /*0020*/ 	.word	0x00000000
.L_5:


//--------------------- .nv.compat                --------------------------
	.section	.nv.compat,"",@"SHT_CUDA_COMPAT_INFO"
	.align	4
        /*0000*/ 	.byte	0x02, 0x09, 0x00, 0x00, 0x02, 0x02, 0x01, 0x00, 0x02, 0x05, 0x05, 0x00, 0x03, 0x07, 0x01, 0x01
        /*0010*/ 	.byte	0x02, 0x03, 0x00, 0x00, 0x02, 0x06, 0x01, 0x00, 0x04, 0x0b, 0x08, 0x00, 0x01, 0x00, 0x00, 0x00
        /*0020*/ 	.byte	0x00, 0x00, 0x00, 0x00


//--------------------- .nv.info._Z15MatrixMulKernelPdPKdS1_iiiii --------------------------
	.section	.nv.info._Z15MatrixMulKernelPdPKdS1_iiiii,"",@"SHT_CUDA_INFO"
	.sectionflags	@""
	.align	4


	//----- nvinfo : EIATTR_CUDA_API_VERSION
	.align		4
        /*0000*/ 	.byte	0x04, 0x37
        /*0002*/ 	.short	(.L_7 - .L_6)
.L_6:
        /*0004*/ 	.word	0x00000082


	//----- nvinfo : EIATTR_KPARAM_INFO
	.align		4
.L_7:
        /*0008*/ 	.byte	0x04, 0x17
        /*000a*/ 	.short	(.L_9 - .L_8)
.L_8:
        /*000c*/ 	.word	0x00000000
        /*0010*/ 	.short	0x0007
        /*0012*/ 	.short	0x0028
        /*0014*/ 	.byte	0x00, 0xf0, 0x11, 0x00


	//----- nvinfo : EIATTR_KPARAM_INFO
	.align		4
.L_9:
        /*0018*/ 	.byte	0x04, 0x17
        /*001a*/ 	.short	(.L_11 - .L_10)
.L_10:
        /*001c*/ 	.word	0x00000000
        /*0020*/ 	.short	0x0006
        /*0022*/ 	.short	0x0024
        /*0024*/ 	.byte	0x00, 0xf0, 0x11, 0x00


	//----- nvinfo : EIATTR_KPARAM_INFO
	.align		4
.L_11:
        /*0028*/ 	.byte	0x04, 0x17
        /*002a*/ 	.short	(.L_13 - .L_12)
.L_12:
        /*002c*/ 	.word	0x00000000
        /*0030*/ 	.short	0x0005
        /*0032*/ 	.short	0x0020
        /*0034*/ 	.byte	0x00, 0xf0, 0x11, 0x00


	//----- nvinfo : EIATTR_KPARAM_INFO
	.align		4
.L_13:
        /*0038*/ 	.byte	0x04, 0x17
        /*003a*/ 	.short	(.L_15 - .L_14)
.L_14:
        /*003c*/ 	.word	0x00000000
        /*0040*/ 	.short	0x0004
        /*0042*/ 	.short	0x001c
        /*0044*/ 	.byte	0x00, 0xf0, 0x11, 0x00


	//----- nvinfo : EIATTR_KPARAM_INFO
	.align		4
.L_15:
        /*0048*/ 	.byte	0x04, 0x17
        /*004a*/ 	.short	(.L_17 - .L_16)
.L_16:
        /*004c*/ 	.word	0x00000000
        /*0050*/ 	.short	0x0003
        /*0052*/ 	.short	0x0018
        /*0054*/ 	.byte	0x00, 0xf0, 0x11, 0x00


	//----- nvinfo : EIATTR_KPARAM_INFO
	.align		4
.L_17:
        /*0058*/ 	.byte	0x04, 0x17
        /*005a*/ 	.short	(.L_19 - .L_18)
.L_18:
        /*005c*/ 	.word	0x00000000
        /*0060*/ 	.short	0x0002
        /*0062*/ 	.short	0x0010
        /*0064*/ 	.byte	0x00, 0xf5, 0x21, 0x00


	//----- nvinfo : EIATTR_KPARAM_INFO
	.align		4
.L_19:
        /*0068*/ 	.byte	0x04, 0x17
        /*006a*/ 	.short	(.L_21 - .L_20)
.L_20:
        /*006c*/ 	.word	0x00000000
        /*0070*/ 	.short	0x0001
        /*0072*/ 	.short	0x0008
        /*0074*/ 	.byte	0x00, 0xf5, 0x21, 0x00


	//----- nvinfo : EIATTR_KPARAM_INFO
	.align		4
.L_21:
        /*0078*/ 	.byte	0x04, 0x17
        /*007a*/ 	.short	(.L_23 - .L_22)
.L_22:
        /*007c*/ 	.word	0x00000000
        /*0080*/ 	.short	0x0000
        /*0082*/ 	.short	0x0000
        /*0084*/ 	.byte	0x00, 0xf5, 0x21, 0x00


	//----- nvinfo : EIATTR_SPARSE_MMA_MASK
	.align		4
.L_23:
        /*0088*/ 	.byte	0x03, 0x50
        /*008a*/ 	.short	0x0000


	//----- nvinfo : EIATTR_MAXREG_COUNT
	.align		4
        /*008c*/ 	.byte	0x03, 0x1b
        /*008e*/ 	.short	0x00ff


	//----- nvinfo : EIATTR_MERCURY_ISA_VERSION
	.align		4
        /*0090*/ 	.byte	0x03, 0x5f
        /*0092*/ 	.short	0x0101


	//----- nvinfo : EIATTR_VRC_CTA_INIT_COUNT
	.align		4
        /*0094*/ 	.byte	0x02, 0x4a
	.zero		1
	.zero		1


	//----- nvinfo : EIATTR_EXIT_INSTR_OFFSETS
	.align		4
        /*0098*/ 	.byte	0x04, 0x1c
        /*009a*/ 	.short	(.L_25 - .L_24)


	//   ....[0]....
.L_24:
        /*009c*/ 	.word	0x000000d0


	//   ....[1]....
        /*00a0*/ 	.word	0x00000900


	//----- nvinfo : EIATTR_CBANK_PARAM_SIZE
	.align		4
.L_25:
        /*00a4*/ 	.byte	0x03, 0x19
        /*00a6*/ 	.short	0x002c


	//----- nvinfo : EIATTR_PARAM_CBANK
	.align		4
        /*00a8*/ 	.byte	0x04, 0x0a
        /*00aa*/ 	.short	(.L_27 - .L_26)
	.align		4
.L_26:
        /*00ac*/ 	.word	index@(.nv.constant0._Z15MatrixMulKernelPdPKdS1_iiiii)
        /*00b0*/ 	.short	0x0380
        /*00b2*/ 	.short	0x002c


	//----- nvinfo : EIATTR_SW_WAR
	.align		4
.L_27:
        /*00b4*/ 	.byte	0x04, 0x36
        /*00b6*/ 	.short	(.L_29 - .L_28)
.L_28:
        /*00b8*/ 	.word	0x00000008
.L_29:


//--------------------- .nv.callgraph             --------------------------
	.section	.nv.callgraph,"",@"SHT_CUDA_CALLGRAPH"
	.align	4
	.sectionentsize	8
	.align		4
        /*0000*/ 	.word	0x00000000
	.align		4
        /*0004*/ 	.word	0xffffffff
	.align		4
        /*0008*/ 	.word	0x00000000
	.align		4
        /*000c*/ 	.word	0xfffffffe
	.align		4
        /*0010*/ 	.word	0x00000000
	.align		4
        /*0014*/ 	.word	0xfffffffd
	.align		4
        /*0018*/ 	.word	0x00000000
	.align		4
        /*001c*/ 	.word	0xfffffffc


//--------------------- .text._Z15MatrixMulKernelPdPKdS1_iiiii --------------------------
	.section	.text._Z15MatrixMulKernelPdPKdS1_iiiii,"ax",@progbits
	.align	128
        .global         _Z15MatrixMulKernelPdPKdS1_iiiii
        .type           _Z15MatrixMulKernelPdPKdS1_iiiii,@function
        .size           _Z15MatrixMulKernelPdPKdS1_iiiii,(.L_x_5 - _Z15MatrixMulKernelPdPKdS1_iiiii)
        .other          _Z15MatrixMulKernelPdPKdS1_iiiii,@"STO_CUDA_ENTRY STV_DEFAULT"
_Z15MatrixMulKernelPdPKdS1_iiiii:
.text._Z15MatrixMulKernelPdPKdS1_iiiii:
[----:B------:R-:W-:Y:S01]  /*0000*/  LDC R1, c[0x0][0x37c] ;  /* 0x0000df00ff017b82 */ /* 0x000fe20000000800 */
[----:B------:R-:W0:Y:S07]  /*0010*/  S2R R4, SR_TID.X ;  /* 0x0000000000047919 */ /* 0x000e2e0000002100 */
[----:B------:R-:W1:Y:S01]  /*0020*/  LDC R2, c[0x0][0x364] ;  /* 0x0000d900ff027b82 */ /* 0x000e620000000800 */
[----:B------:R-:W2:Y:S01]  /*0030*/  LDCU UR6, c[0x0][0x39c] ;  /* 0x00007380ff0677ac */ /* 0x000ea20008000800 */
[----:B------:R-:W1:Y:S06]  /*0040*/  S2R R5, SR_TID.Y ;  /* 0x0000000000057919 */ /* 0x000e6c0000002200 */
[----:B------:R-:W0:Y:S08]  /*0050*/  S2UR UR5, SR_CTAID.X ;  /* 0x00000000000579c3 */ /* 0x000e300000002500 */
[----:B------:R-:W0:Y:S08]  /*0060*/  LDC R3, c[0x0][0x360] ;  /* 0x0000d800ff037b82 */ /* 0x000e300000000800 */
[----:B------:R-:W1:Y:S08]  /*0070*/  S2UR UR4, SR_CTAID.Y ;  /* 0x00000000000479c3 */ /* 0x000e700000002600 */
[----:B------:R-:W3:Y:S01]  /*0080*/  LDC R0, c[0x0][0x3a0] ;  /* 0x0000e800ff007b82 */ /* 0x000ee20000000800 */
[----:B0-----:R-:W-:-:S02]  /*0090*/  IMAD R3, R3, UR5, R4 ;  /* 0x0000000503037c24 */ /* 0x001fc4000f8e0204 */
[----:B-1----:R-:W-:-:S03]  /*00a0*/  IMAD R2, R2, UR4, R5 ;  /* 0x0000000402027c24 */ /* 0x002fc6000f8e0205 */
[----:B---3--:R-:W-:-:S04]  /*00b0*/  ISETP.GE.AND P0, PT, R3, R0, PT ;  /* 0x000000000300720c */ /* 0x008fc80003f06270 */
[----:B--2---:R-:W-:-:S13]  /*00c0*/  ISETP.GE.OR P0, PT, R2, UR6, P0 ;  /* 0x0000000602007c0c */ /* 0x004fda0008706670 */
[----:B------:R-:W-:Y:S05]  /*00d0*/  @P0 EXIT ;  /* 0x000000000000094d */ /* 0x000fea0003800000 */
[----:B------:R-:W0:Y:S01]  /*00e0*/  LDC R5, c[0x0][0x398] ;  /* 0x0000e600ff057b82 */ /* 0x000e220000000800 */
[----:B------:R-:W1:Y:S01]  /*00f0*/  LDCU.64 UR4, c[0x0][0x358] ;  /* 0x00006b00ff0477ac */ /* 0x000e620008000a00 */
[----:B------:R-:W-:Y:S02]  /*0100*/  CS2R R18, SRZ ;  /* 0x0000000000127805 */ /* 0x000fe4000001ff00 */
[----:B0-----:R-:W-:-:S13]  /*0110*/  ISETP.GE.AND P0, PT, R5, 0x1, PT ;  /* 0x000000010500780c */ /* 0x001fda0003f06270 */
[----:B-1----:R-:W-:Y:S05]  /*0120*/  @!P0 BRA `(.L_x_0) ;  /* 0x0000000400e08947 */ /* 0x002fea0003800000 */
[C---:B------:R-:W-:Y:S01]  /*0130*/  ISETP.GE.U32.AND P1, PT, R5.reuse, 0x8, PT ;  /* 0x000000080500780c */ /* 0x040fe20003f26070 */
[----:B------:R-:W-:Y:S01]  /*0140*/  HFMA2 R7, -RZ, RZ, 0, 0 ;  /* 0x00000000ff077431 */ /* 0x000fe200000001ff */
[----:B------:R-:W-:Y:S01]  /*0150*/  LOP3.LUT R4, R5, 0x7, RZ, 0xc0, !PT ;  /* 0x0000000705047812 */ /* 0x000fe200078ec0ff */
[----:B------:R-:W-:Y:S01]  /*0160*/  IMAD R6, R2, R5, RZ ;  /* 0x0000000502067224 */ /* 0x000fe200078e02ff */
[----:B------:R-:W-:Y:S02]  /*0170*/  CS2R R18, SRZ ;  /* 0x0000000000127805 */ /* 0x000fe4000001ff00 */
[----:B------:R-:W-:-:S07]  /*0180*/  ISETP.NE.AND P0, PT, R4, RZ, PT ;  /* 0x000000ff0400720c */ /* 0x000fce0003f05270 */
[----:B------:R-:W-:Y:S06]  /*0190*/  @!P1 BRA `(.L_x_1) ;  /* 0x0000000000c49947 */ /* 0x000fec0003800000 */
[----:B------:R-:W0:Y:S01]  /*01a0*/  LDC.64 R8, c[0x0][0x388] ;  /* 0x0000e200ff087b82 */ /* 0x000e220000000a00 */
[----:B------:R-:W-:Y:S01]  /*01b0*/  LOP3.LUT R7, R5, 0x7ffffff8, RZ, 0xc0, !PT ;  /* 0x7ffffff805077812 */ /* 0x000fe200078ec0ff */
[----:B------:R-:W-:Y:S01]  /*01c0*/  IMAD.MOV.U32 R27, RZ, RZ, R3 ;  /* 0x000000ffff1b7224 */ /* 0x000fe200078e0003 */
[----:B------:R-:W-:-:S03]  /*01d0*/  CS2R R18, SRZ ;  /* 0x0000000000127805 */ /* 0x000fc6000001ff00 */
[----:B------:R-:W-:Y:S02]  /*01e0*/  IMAD.MOV R26, RZ, RZ, -R7 ;  /* 0x000000ffff1a7224 */ /* 0x000fe400078e0a07 */
[----:B0-----:R-:W-:-:S03]  /*01f0*/  IMAD.WIDE.U32 R8, R6, 0x8, R8 ;  /* 0x0000000806087825 */ /* 0x001fc600078e0008 */
[----:B------:R-:W-:-:S04]  /*0200*/  IADD3 R10, P1, PT, R8, 0x20, RZ ;  /* 0x00000020080a7810 */ /* 0x000fc80007f3e0ff */
[----:B------:R-:W-:-:S09]  /*0210*/  IADD3.X R11, PT, PT, RZ, R9, RZ, P1, !PT ;  /* 0x00000009ff0b7210 */ /* 0x000fd20000ffe4ff */
.L_x_2:
[----:B------:R-:W0:Y:S01]  /*0220*/  LDC.64 R22, c[0x0][0x390] ;  /* 0x0000e400ff167b82 */ /* 0x000e220000000a00 */
[----:B------:R-:W-:Y:S01]  /*0230*/  MOV R8, R10 ;  /* 0x0000000a00087202 */ /* 0x000fe20000000f00 */
[----:B------:R-:W-:-:S05]  /*0240*/  IMAD.MOV.U32 R9, RZ, RZ, R11 ;  /* 0x000000ffff097224 */ /* 0x000fca00078e000b */
[----:B------:R-:W2:Y:S04]  /*0250*/  LDG.E.64 R14, desc[UR4][R8.64+-0x20] ;  /* 0xffffe004080e7981 */ /* 0x000ea8000c1e1b00 */
[----:B------:R-:W3:Y:S01]  /*0260*/  LDG.E.64 R10, desc[UR4][R8.64+-0x18] ;  /* 0xffffe804080a7981 */ /* 0x000ee2000c1e1b00 */
[----:B0-----:R-:W-:-:S05]  /*0270*/  IMAD.WIDE R22, R27, 0x8, R22 ;  /* 0x000000081b167825 */ /* 0x001fca00078e0216 */
[----:B------:R-:W2:Y:S01]  /*0280*/  LDG.E.64 R12, desc[UR4][R22.64] ;  /* 0x00000004160c7981 */ /* 0x000ea2000c1e1b00 */
[----:B------:R-:W-:-:S05]  /*0290*/  IMAD.WIDE R28, R0, 0x8, R22 ;  /* 0x00000008001c7825 */ /* 0x000fca00078e0216 */
[----:B------:R-:W3:Y:S01]  /*02a0*/  LDG.E.64 R16, desc[UR4][R28.64] ;  /* 0x000000041c107981 */ /* 0x000ee2000c1e1b00 */
[C---:B------:R-:W-:Y:S01]  /*02b0*/  IMAD.WIDE R24, R0.reuse, 0x8, R28 ;  /* 0x0000000800187825 */ /* 0x040fe200078e021c */
[----:B--2---:R-:W-:Y:S02]  /*02c0*/  DFMA R18, R14, R12, R18 ;  /* 0x0000000c0e12722b */ /* 0x004fe40000000012 */
[----:B------:R-:W2:Y:S04]  /*02d0*/  LDG.E.64 R14, desc[UR4][R8.64+-0x10] ;  /* 0xfffff004080e7981 */ /* 0x000ea8000c1e1b00 */
[----:B------:R-:W2:Y:S01]  /*02e0*/  LDG.E.64 R12, desc[UR4][R24.64] ;  /* 0x00000004180c7981 */ /* 0x000ea2000c1e1b00 */
[----:B------:R-:W-:Y:S01]  /*02f0*/  IMAD.WIDE R20, R0, 0x8, R24 ;  /* 0x0000000800147825 */ /* 0x000fe200078e0218 */
[----:B---3--:R-:W-:-:S02]  /*0300*/  DFMA R16, R10, R16, R18 ;  /* 0x000000100a10722b */ /* 0x008fc40000000012 */
[----:B------:R-:W3:Y:S04]  /*0310*/  LDG.E.64 R10, desc[UR4][R8.64+-0x8] ;  /* 0xfffff804080a7981 */ /* 0x000ee8000c1e1b00 */
        /* <DEDUP_REMOVED lines=9> */
[----:B------:R-:W-:-:S03]  /*03b0*/  IMAD.WIDE R24, R0, 0x8, R28 ;  /* 0x0000000800187825 */ /* 0x000fc600078e021c */
[----:B------:R-:W4:Y:S01]  /*03c0*/  LDG.E.64 R22, desc[UR4][R8.64+0x18] ;  /* 0x0000180408167981 */ /* 0x000f22000c1e1b00 */
[----:B------:R-:W-:-:S06]  /*03d0*/  IMAD.WIDE R20, R0, 0x8, R24 ;  /* 0x0000000800147825 */ /* 0x000fcc00078e0218 */
[----:B------:R-:W4:Y:S01]  /*03e0*/  LDG.E.64 R20, desc[UR4][R20.64] ;  /* 0x0000000414147981 */ /* 0x000f22000c1e1b00 */
[----:B--2---:R-:W-:-:S03]  /*03f0*/  DFMA R14, R16, R14, R18 ;  /* 0x0000000e100e722b */ /* 0x004fc60000000012 */
[----:B------:R-:W2:Y:S04]  /*0400*/  LDG.E.64 R16, desc[UR4][R8.64+0x10] ;  /* 0x0000100408107981 */ /* 0x000ea8000c1e1b00 */
[----:B------:R-:W2:Y:S01]  /*0410*/  LDG.E.64 R18, desc[UR4][R24.64] ;  /* 0x0000000418127981 */ /* 0x000ea2000c1e1b00 */
[----:B------:R-:W-:Y:S01]  /*0420*/  IADD3 R26, PT, PT, R26, 0x8, RZ ;  /* 0x000000081a1a7810 */ /* 0x000fe20007ffe0ff */
[----:B---3--:R-:W-:-:S03]  /*0430*/  DFMA R10, R10, R12, R14 ;  /* 0x0000000c0a0a722b */ /* 0x008fc6000000000e */
[----:B------:R-:W-:Y:S02]  /*0440*/  ISETP.NE.AND P1, PT, R26, RZ, PT ;  /* 0x000000ff1a00720c */ /* 0x000fe40003f25270 */
[----:B------:R-:W-:-:S03]  /*0450*/  LEA R27, R0, R27, 0x3 ;  /* 0x0000001b001b7211 */ /* 0x000fc600078e18ff */
[----:B--2---:R-:W-:Y:S01]  /*0460*/  DFMA R18, R16, R18, R10 ;  /* 0x000000121012722b */ /* 0x004fe2000000000a */
[----:B------:R-:W-:-:S07]  /*0470*/  IADD3 R10, P2, PT, R8, 0x40, RZ ;  /* 0x00000040080a7810 */ /* 0x000fce0007f5e0ff */
[----:B----4-:R-:W-:Y:S01]  /*0480*/  DFMA R18, R22, R20, R18 ;  /* 0x000000141612722b */ /* 0x010fe20000000012 */
[----:B------:R-:W-:Y:S01]  /*0490*/  IMAD.X R11, RZ, RZ, R9, P2 ;  /* 0x000000ffff0b7224 */ /* 0x000fe200010e0609 */
[----:B------:R-:W-:Y:S09]  /*04a0*/  @P1 BRA `(.L_x_2) ;  /* 0xfffffffc005c1947 */ /* 0x000ff2000383ffff */
.L_x_1:
[----:B------:R-:W-:Y:S05]  /*04b0*/  @!P0 BRA `(.L_x_0) ;  /* 0x0000000000fc8947 */ /* 0x000fea0003800000 */
[----:B------:R-:W-:Y:S02]  /*04c0*/  ISETP.GE.U32.AND P1, PT, R4, 0x4, PT ;  /* 0x000000040400780c */ /* 0x000fe40003f26070 */
[----:B------:R-:W-:-:S04]  /*04d0*/  LOP3.LUT R26, R5, 0x3, RZ, 0xc0, !PT ;  /* 0x00000003051a7812 */ /* 0x000fc800078ec0ff */
[----:B------:R-:W-:-:S07]  /*04e0*/  ISETP.NE.AND P0, PT, R26, RZ, PT ;  /* 0x000000ff1a00720c */ /* 0x000fce0003f05270 */
[----:B------:R-:W-:Y:S06]  /*04f0*/  @!P1 BRA `(.L_x_3) ;  /* 0x00000000006c9947 */ /* 0x000fec0003800000 */
[----:B------:R-:W0:Y:S01]  /*0500*/  LDC.64 R24, c[0x0][0x388] ;  /* 0x0000e200ff187b82 */ /* 0x000e220000000a00 */
[----:B------:R-:W1:Y:S01]  /*0510*/  LDCU.64 UR6, c[0x0][0x388] ;  /* 0x00007100ff0677ac */ /* 0x000e620008000a00 */
[C---:B------:R-:W-:Y:S01]  /*0520*/  IMAD.IADD R9, R6.reuse, 0x1, R7 ;  /* 0x0000000106097824 */ /* 0x040fe200078e0207 */
[----:B------:R-:W-:Y:S01]  /*0530*/  IADD3 R4, P1, PT, R6, R7, RZ ;  /* 0x0000000706047210 */ /* 0x000fe20007f3e0ff */
[----:B------:R-:W-:-:S04]  /*0540*/  IMAD R13, R7, R0, R3 ;  /* 0x00000000070d7224 */ /* 0x000fc800078e0203 */
[----:B------:R-:W2:Y:S01]  /*0550*/  LDC.64 R10, c[0x0][0x390] ;  /* 0x0000e400ff0a7b82 */ /* 0x000ea20000000a00 */
[----:B0-----:R-:W-:-:S06]  /*0560*/  IMAD.WIDE.U32 R24, R9, 0x8, R24 ;  /* 0x0000000809187825 */ /* 0x001fcc00078e0018 */
[----:B------:R-:W3:Y:S01]  /*0570*/  LDG.E.64 R24, desc[UR4][R24.64] ;  /* 0x0000000418187981 */ /* 0x000ee2000c1e1b00 */
[----:B--2---:R-:W-:Y:S01]  /*0580*/  IMAD.WIDE R10, R13, 0x8, R10 ;  /* 0x000000080d0a7825 */ /* 0x004fe200078e020a */
[----:B------:R-:W-:Y:S02]  /*0590*/  IADD3.X R13, PT, PT, RZ, RZ, RZ, P1, !PT ;  /* 0x000000ffff0d7210 */ /* 0x000fe40000ffe4ff */
[----:B-1----:R-:W-:Y:S02]  /*05a0*/  LEA R28, P1, R4, UR6, 0x3 ;  /* 0x00000006041c7c11 */ /* 0x002fe4000f8218ff */
[----:B------:R-:W3:Y:S01]  /*05b0*/  LDG.E.64 R8, desc[UR4][R10.64] ;  /* 0x000000040a087981 */ /* 0x000ee2000c1e1b00 */
[----:B------:R-:W-:Y:S01]  /*05c0*/  IMAD.WIDE R14, R0, 0x8, R10 ;  /* 0x00000008000e7825 */ /* 0x000fe200078e020a */
[----:B------:R-:W-:-:S05]  /*05d0*/  LEA.HI.X R29, R4, UR7, R13, 0x3, P1 ;  /* 0x00000007041d7c11 */ /* 0x000fca00088f1c0d */
[----:B------:R-:W2:Y:S01]  /*05e0*/  LDG.E.64 R12, desc[UR4][R28.64+0x8] ;  /* 0x000008041c0c7981 */ /* 0x000ea2000c1e1b00 */
[----:B------:R-:W-:-:S03]  /*05f0*/  IMAD.WIDE R20, R0, 0x8, R14 ;  /* 0x0000000800147825 */ /* 0x000fc600078e020e */
[----:B------:R-:W2:Y:S04]  /*0600*/  LDG.E.64 R10, desc[UR4][R14.64] ;  /* 0x000000040e0a7981 */ /* 0x000ea8000c1e1b00 */
[----:B------:R-:W4:Y:S01]  /*0610*/  LDG.E.64 R16, desc[UR4][R20.64] ;  /* 0x0000000414107981 */ /* 0x000f22000c1e1b00 */
[----:B------:R-:W-:-:S03]  /*0620*/  IMAD.WIDE R22, R0, 0x8, R20 ;  /* 0x0000000800167825 */ /* 0x000fc600078e0214 */
[----:B------:R-:W4:Y:S04]  /*0630*/  LDG.E.64 R14, desc[UR4][R28.64+0x10] ;  /* 0x000010041c0e7981 */ /* 0x000f28000c1e1b00 */
[----:B------:R-:W5:Y:S04]  /*0640*/  LDG.E.64 R20, desc[UR4][R28.64+0x18] ;  /* 0x000018041c147981 */ /* 0x000f68000c1e1b00 */
[----:B------:R-:W5:Y:S01]  /*0650*/  LDG.E.64 R22, desc[UR4][R22.64] ;  /* 0x0000000416167981 */ /* 0x000f62000c1e1b00 */
[----:B------:R-:W-:Y:S01]  /*0660*/  VIADD R7, R7, 0x4 ;  /* 0x0000000407077836 */ /* 0x000fe20000000000 */
[----:B---3--:R-:W-:-:S08]  /*0670*/  DFMA R8, R24, R8, R18 ;  /* 0x000000081808722b */ /* 0x008fd00000000012 */
[----:B--2---:R-:W-:-:S08]  /*0680*/  DFMA R8, R12, R10, R8 ;  /* 0x0000000a0c08722b */ /* 0x004fd00000000008 */
[----:B----4-:R-:W-:-:S08]  /*0690*/  DFMA R8, R14, R16, R8 ;  /* 0x000000100e08722b */ /* 0x010fd00000000008 */
[----:B-----5:R-:W-:-:S11]  /*06a0*/  DFMA R18, R20, R22, R8 ;  /* 0x000000161412722b */ /* 0x020fd60000000008 */
.L_x_3:
[----:B------:R-:W-:Y:S05]  /*06b0*/  @!P0 BRA `(.L_x_0) ;  /* 0x00000000007c8947 */ /* 0x000fea0003800000 */
[----:B------:R-:W-:Y:S02]  /*06c0*/  ISETP.NE.AND P1, PT, R26, 0x1, PT ;  /* 0x000000011a00780c */ /* 0x000fe40003f25270 */
[----:B------:R-:W-:-:S04]  /*06d0*/  LOP3.LUT R5, R5, 0x1, RZ, 0xc0, !PT ;  /* 0x0000000105057812 */ /* 0x000fc800078ec0ff */
[----:B------:R-:W-:-:S07]  /*06e0*/  ISETP.NE.U32.AND P0, PT, R5, 0x1, PT ;  /* 0x000000010500780c */ /* 0x000fce0003f05070 */
[----:B------:R-:W0:Y:S01]  /*06f0*/  @P1 LDC.64 R8, c[0x0][0x388] ;  /* 0x0000e200ff081b82 */ /* 0x000e220000000a00 */
[CC--:B------:R-:W-:Y:S01]  /*0700*/  @P1 IADD3 R13, PT, PT, R6.reuse, R7.reuse, RZ ;  /* 0x00000007060d1210 */ /* 0x0c0fe20007ffe0ff */
[C---:B------:R-:W-:Y:S01]  /*0710*/  @P1 IMAD R17, R7.reuse, R0, R3 ;  /* 0x0000000007111224 */ /* 0x040fe200078e0203 */
[----:B------:R-:W-:Y:S01]  /*0720*/  @P1 IADD3 R16, P2, PT, R6, R7, RZ ;  /* 0x0000000706101210 */ /* 0x000fe20007f5e0ff */
[----:B------:R-:W-:-:S04]  /*0730*/  @P1 VIADD R7, R7, 0x2 ;  /* 0x0000000207071836 */ /* 0x000fc80000000000 */
[----:B------:R-:W1:Y:S08]  /*0740*/  @P1 LDC.64 R20, c[0x0][0x390] ;  /* 0x0000e400ff141b82 */ /* 0x000e700000000a00 */
[----:B------:R-:W2:Y:S08]  /*0750*/  @P1 LDC.64 R14, c[0x0][0x388] ;  /* 0x0000e200ff0e1b82 */ /* 0x000eb00000000a00 */
[----:B------:R-:W3:Y:S01]  /*0760*/  @!P0 LDC.64 R10, c[0x0][0x388] ;  /* 0x0000e200ff0a8b82 */ /* 0x000ee20000000a00 */
[----:B0-----:R-:W-:-:S06]  /*0770*/  @P1 IMAD.WIDE.U32 R12, R13, 0x8, R8 ;  /* 0x000000080d0c1825 */ /* 0x001fcc00078e0008 */
[----:B------:R-:W4:Y:S01]  /*0780*/  @P1 LDG.E.64 R12, desc[UR4][R12.64] ;  /* 0x000000040c0c1981 */ /* 0x000f22000c1e1b00 */
[----:B------:R-:W0:Y:S01]  /*0790*/  @!P0 LDC.64 R4, c[0x0][0x390] ;  /* 0x0000e400ff048b82 */ /* 0x000e220000000a00 */
[----:B-1----:R-:W-:Y:S01]  /*07a0*/  @P1 IMAD.WIDE R20, R17, 0x8, R20 ;  /* 0x0000000811141825 */ /* 0x002fe200078e0214 */
[----:B------:R-:W-:-:S04]  /*07b0*/  @P1 IADD3.X R17, PT, PT, RZ, RZ, RZ, P2, !PT ;  /* 0x000000ffff111210 */ /* 0x000fc800017fe4ff */
[----:B------:R-:W4:Y:S01]  /*07c0*/  @P1 LDG.E.64 R8, desc[UR4][R20.64] ;  /* 0x0000000414081981 */ /* 0x000f22000c1e1b00 */
[----:B--2---:R-:W-:Y:S01]  /*07d0*/  @P1 LEA R14, P2, R16, R14, 0x3 ;  /* 0x0000000e100e1211 */ /* 0x004fe200078418ff */
[----:B------:R-:W-:-:S03]  /*07e0*/  @P1 IMAD.WIDE R22, R0, 0x8, R20 ;  /* 0x0000000800161825 */ /* 0x000fc600078e0214 */
[----:B------:R-:W-:Y:S01]  /*07f0*/  @P1 LEA.HI.X R15, R16, R15, R17, 0x3, P2 ;  /* 0x0000000f100f1211 */ /* 0x000fe200010f1c11 */
[----:B------:R-:W-:Y:S01]  /*0800*/  @!P0 IMAD R25, R7, R0, R3 ;  /* 0x0000000007198224 */ /* 0x000fe200078e0203 */
[----:B------:R-:W-:Y:S02]  /*0810*/  @!P0 IADD3 R17, PT, PT, R6, R7, RZ ;  /* 0x0000000706118210 */ /* 0x000fe40007ffe0ff */
[----:B------:R-:W2:Y:S04]  /*0820*/  @P1 LDG.E.64 R6, desc[UR4][R22.64] ;  /* 0x0000000416061981 */ /* 0x000ea8000c1e1b00 */
[----:B------:R-:W2:Y:S01]  /*0830*/  @P1 LDG.E.64 R14, desc[UR4][R14.64+0x8] ;  /* 0x000008040e0e1981 */ /* 0x000ea2000c1e1b00 */
[----:B---3--:R-:W-:-:S04]  /*0840*/  @!P0 IMAD.WIDE.U32 R10, R17, 0x8, R10 ;  /* 0x00000008110a8825 */ /* 0x008fc800078e000a */
[----:B0-----:R-:W-:Y:S02]  /*0850*/  @!P0 IMAD.WIDE R4, R25, 0x8, R4 ;  /* 0x0000000819048825 */ /* 0x001fe400078e0204 */
[----:B------:R-:W3:Y:S04]  /*0860*/  @!P0 LDG.E.64 R10, desc[UR4][R10.64] ;  /* 0x000000040a0a8981 */ /* 0x000ee8000c1e1b00 */
[----:B------:R-:W3:Y:S01]  /*0870*/  @!P0 LDG.E.64 R4, desc[UR4][R4.64] ;  /* 0x0000000404048981 */ /* 0x000ee2000c1e1b00 */
[----:B----4-:R-:W-:-:S08]  /*0880*/  @P1 DFMA R8, R12, R8, R18 ;  /* 0x000000080c08122b */ /* 0x010fd00000000012 */
[----:B--2---:R-:W-:-:S08]  /*0890*/  @P1 DFMA R18, R14, R6, R8 ;  /* 0x000000060e12122b */ /* 0x004fd00000000008 */
[----:B---3--:R-:W-:-:S11]  /*08a0*/  @!P0 DFMA R18, R10, R4, R18 ;  /* 0x000000040a12822b */ /* 0x008fd60000000012 */
.L_x_0:
[----:B------:R-:W0:Y:S01]  /*08b0*/  LDC.64 R4, c[0x0][0x380] ;  /* 0x0000e000ff047b82 */ /* 0x000e220000000a00 */
[----:B------:R-:W1:Y:S02]  /*08c0*/  LDCU UR6, c[0x0][0x3a8] ;  /* 0x00007500ff0677ac */ /* 0x000e640008000800 */
[----:B-1----:R-:W-:-:S04]  /*08d0*/  IMAD R3, R3, UR6, R2 ;  /* 0x0000000603037c24 */ /* 0x002fc8000f8e0202 */
[----:B0-----:R-:W-:-:S05]  /*08e0*/  IMAD.WIDE R2, R3, 0x8, R4 ;  /* 0x0000000803027825 */ /* 0x001fca00078e0204 */
[----:B------:R-:W-:Y:S01]  /*08f0*/  STG.E.64 desc[UR4][R2.64], R18 ;  /* 0x0000001202007986 */ /* 0x000fe2000c101b04 */
[----:B------:R-:W-:Y:S05]  /*0900*/  EXIT ;  /* 0x000000000000794d */ /* 0x000fea0003800000 */
.L_x_4:
[----:B------:R-:W-:-:S00]  /*0910*/  BRA `(.L_x_4) ;  /* 0xfffffffc00fc7947 */ /* 0x000fc0000383ffff */
[----:B------:R-:W-:-:S00]  /*0920*/  NOP ;  /* 0x0000000000007918 */ /* 0x000fc00000000000 */
        /* <DEDUP_REMOVED lines=13> */
.L_x_5:


//--------------------- .nv.shared.reserved.0     --------------------------
	.section	.nv.shared.reserved.0,"aw",@nobits
	.weak		__nv_reservedSMEM_offset_0_alias
	.size		__nv_reservedSMEM_offset_0_alias, 0, 64
	.other		__nv_reservedSMEM_offset_0_alias,@"STO_CUDA_RESERVED_SHARED STV_DEFAULT"
__nv_reservedSMEM_offset_0_alias:
	.zero		0
	.zero		64


//--------------------- .nv.constant0._Z15MatrixMulKernelPdPKdS1_iiiii --------------------------
	.section	.nv.constant0._Z15MatrixMulKernelPdPKdS1_iiiii,"a",@progbits
	.sectionflags	@""
	.align	4
.nv.constant0._Z15MatrixMulKernelPdPKdS1_iiiii:
	.zero		940


//--------------------- SYMBOLS --------------------------

	.type		.nv.reservedSmem.offset0,@object
	.size		.nv.reservedSmem.offset0,0x4
